//
// Generated by NVIDIA NVVM Compiler
//
// Compiler Build ID: CL-36424714
// Cuda compilation tools, release 13.0, V13.0.88
// Based on NVVM 20.0.0
//

.version 9.0
.target sm_100
.address_size 64

	// .globl	_Z16updateVelocitiesP4Bodyi
.extern .shared .align 16 .b8 sharedBodies[];

.visible .entry _Z16updateVelocitiesP4Bodyi(
	.param .u64 .ptr .align 1 _Z16updateVelocitiesP4Bodyi_param_0,
	.param .u32 _Z16updateVelocitiesP4Bodyi_param_1
)
{
	.reg .pred 	%p<31>;
	.reg .b32 	%r<41>;
	.reg .b32 	%f<229>;
	.reg .b64 	%rd<7>;
	.reg .b64 	%fd<31>;

	ld.param.u64 	%rd3, [_Z16updateVelocitiesP4Bodyi_param_0];
	ld.param.u32 	%r19, [_Z16updateVelocitiesP4Bodyi_param_1];
	cvta.to.global.u64 	%rd1, %rd3;
	mov.u32 	%r20, %ctaid.x;
	mov.u32 	%r1, %ntid.x;
	mov.u32 	%r2, %tid.x;
	mad.lo.s32 	%r3, %r20, %r1, %r2;
	setp.ge.s32 	%p1, %r3, %r19;
	@%p1 bra 	$L__BB0_27;
	mul.wide.s32 	%rd4, %r3, 28;
	add.s64 	%rd2, %rd1, %rd4;
	ld.global.f32 	%f1, [%rd2];
	ld.global.f32 	%f2, [%rd2+4];
	ld.global.f32 	%f3, [%rd2+8];
	ld.global.f32 	%f4, [%rd2+24];
	mov.u32 	%r4, %nctaid.x;
	cvt.f64.f32 	%fd2, %f4;
	mul.f64 	%fd1, %fd2, 0d3DD2589EFFED8ACC;
	mov.f32 	%f198, 0f00000000;
	mov.b32 	%r37, 0;
	mov.f32 	%f197, %f198;
	mov.f32 	%f196, %f198;
$L__BB0_2:
	mul.lo.s32 	%r6, %r37, %r1;
	add.s32 	%r7, %r6, %r2;
	setp.ge.s32 	%p2, %r7, %r19;
	@%p2 bra 	$L__BB0_4;
	mul.wide.s32 	%rd5, %r7, 28;
	add.s64 	%rd6, %rd1, %rd5;
	ld.global.f32 	%f66, [%rd6];
	ld.global.f32 	%f67, [%rd6+4];
	ld.global.f32 	%f68, [%rd6+8];
	ld.global.f32 	%f69, [%rd6+12];
	ld.global.f32 	%f70, [%rd6+16];
	ld.global.f32 	%f71, [%rd6+20];
	ld.global.f32 	%f72, [%rd6+24];
	mov.u32 	%r22, sharedBodies;
	mad.lo.s32 	%r23, %r2, 28, %r22;
	st.shared.f32 	[%r23], %f66;
	st.shared.f32 	[%r23+4], %f67;
	st.shared.f32 	[%r23+8], %f68;
	st.shared.f32 	[%r23+12], %f69;
	st.shared.f32 	[%r23+16], %f70;
	st.shared.f32 	[%r23+20], %f71;
	st.shared.f32 	[%r23+24], %f72;
$L__BB0_4:
	setp.lt.u32 	%p3, %r1, 4;
	bar.sync 	0;
	mov.b32 	%r40, 0;
	@%p3 bra 	$L__BB0_15;
	mov.b32 	%r38, 0;
$L__BB0_6:
	.pragma "nounroll";
	add.s32 	%r9, %r38, %r6;
	setp.ge.u32 	%p4, %r9, %r19;
	setp.eq.s32 	%p5, %r9, %r3;
	mov.u32 	%r26, sharedBodies;
	mad.lo.s32 	%r10, %r38, 28, %r26;
	or.pred  	%p6, %p4, %p5;
	@%p6 bra 	$L__BB0_8;
	.pragma "used_bytes_mask 4095";
	ld.shared.v4.f32 	{%f74, %f75, %f76, %f77}, [%r10];
	sub.f32 	%f78, %f74, %f1;
	sub.f32 	%f79, %f75, %f2;
	sub.f32 	%f80, %f76, %f3;
	mul.f32 	%f81, %f79, %f79;
	fma.rn.f32 	%f82, %f78, %f78, %f81;
	fma.rn.f32 	%f83, %f80, %f80, %f82;
	add.f32 	%f84, %f83, 0f2EDBE6FF;
	rsqrt.approx.f32 	%f85, %f84;
	mul.f32 	%f86, %f85, %f85;
	mul.f32 	%f87, %f85, %f86;
	ld.shared.f32 	%f88, [%r10+24];
	cvt.f64.f32 	%fd3, %f88;
	mul.f64 	%fd4, %fd1, %fd3;
	cvt.f64.f32 	%fd5, %f87;
	mul.f64 	%fd6, %fd4, %fd5;
	cvt.rn.f32.f64 	%f89, %fd6;
	fma.rn.f32 	%f196, %f78, %f89, %f196;
	fma.rn.f32 	%f197, %f79, %f89, %f197;
	fma.rn.f32 	%f198, %f80, %f89, %f198;
$L__BB0_8:
	add.s32 	%r27, %r9, 1;
	setp.ge.u32 	%p7, %r27, %r19;
	setp.eq.s32 	%p8, %r27, %r3;
	or.pred  	%p9, %p7, %p8;
	@%p9 bra 	$L__BB0_10;
	ld.shared.f32 	%f90, [%r10+28];
	sub.f32 	%f91, %f90, %f1;
	ld.shared.v2.f32 	{%f92, %f93}, [%r10+32];
	sub.f32 	%f94, %f92, %f2;
	sub.f32 	%f95, %f93, %f3;
	mul.f32 	%f96, %f94, %f94;
	fma.rn.f32 	%f97, %f91, %f91, %f96;
	fma.rn.f32 	%f98, %f95, %f95, %f97;
	add.f32 	%f99, %f98, 0f2EDBE6FF;
	rsqrt.approx.f32 	%f100, %f99;
	mul.f32 	%f101, %f100, %f100;
	mul.f32 	%f102, %f100, %f101;
	ld.shared.f32 	%f103, [%r10+52];
	cvt.f64.f32 	%fd7, %f103;
	mul.f64 	%fd8, %fd1, %fd7;
	cvt.f64.f32 	%fd9, %f102;
	mul.f64 	%fd10, %fd8, %fd9;
	cvt.rn.f32.f64 	%f104, %fd10;
	fma.rn.f32 	%f196, %f91, %f104, %f196;
	fma.rn.f32 	%f197, %f94, %f104, %f197;
	fma.rn.f32 	%f198, %f95, %f104, %f198;
$L__BB0_10:
	add.s32 	%r28, %r9, 2;
	setp.ge.u32 	%p10, %r28, %r19;
	setp.eq.s32 	%p11, %r28, %r3;
	or.pred  	%p12, %p10, %p11;
	@%p12 bra 	$L__BB0_12;
	ld.shared.v2.f32 	{%f105, %f106}, [%r10+56];
	sub.f32 	%f107, %f105, %f1;
	sub.f32 	%f108, %f106, %f2;
	ld.shared.f32 	%f109, [%r10+64];
	sub.f32 	%f110, %f109, %f3;
	mul.f32 	%f111, %f108, %f108;
	fma.rn.f32 	%f112, %f107, %f107, %f111;
	fma.rn.f32 	%f113, %f110, %f110, %f112;
	add.f32 	%f114, %f113, 0f2EDBE6FF;
	rsqrt.approx.f32 	%f115, %f114;
	mul.f32 	%f116, %f115, %f115;
	mul.f32 	%f117, %f115, %f116;
	ld.shared.f32 	%f118, [%r10+80];
	cvt.f64.f32 	%fd11, %f118;
	mul.f64 	%fd12, %fd1, %fd11;
	cvt.f64.f32 	%fd13, %f117;
	mul.f64 	%fd14, %fd12, %fd13;
	cvt.rn.f32.f64 	%f119, %fd14;
	fma.rn.f32 	%f196, %f107, %f119, %f196;
	fma.rn.f32 	%f197, %f108, %f119, %f197;
	fma.rn.f32 	%f198, %f110, %f119, %f198;
$L__BB0_12:
	add.s32 	%r29, %r9, 3;
	setp.ge.u32 	%p13, %r29, %r19;
	setp.eq.s32 	%p14, %r29, %r3;
	or.pred  	%p15, %p13, %p14;
	@%p15 bra 	$L__BB0_14;
	ld.shared.f32 	%f120, [%r10+84];
	sub.f32 	%f121, %f120, %f1;
	ld.shared.v2.f32 	{%f122, %f123}, [%r10+88];
	sub.f32 	%f124, %f122, %f2;
	sub.f32 	%f125, %f123, %f3;
	mul.f32 	%f126, %f124, %f124;
	fma.rn.f32 	%f127, %f121, %f121, %f126;
	fma.rn.f32 	%f128, %f125, %f125, %f127;
	add.f32 	%f129, %f128, 0f2EDBE6FF;
	rsqrt.approx.f32 	%f130, %f129;
	mul.f32 	%f131, %f130, %f130;
	mul.f32 	%f132, %f130, %f131;
	ld.shared.f32 	%f133, [%r10+108];
	cvt.f64.f32 	%fd15, %f133;
	mul.f64 	%fd16, %fd1, %fd15;
	cvt.f64.f32 	%fd17, %f132;
	mul.f64 	%fd18, %fd16, %fd17;
	cvt.rn.f32.f64 	%f134, %fd18;
	fma.rn.f32 	%f196, %f121, %f134, %f196;
	fma.rn.f32 	%f197, %f124, %f134, %f197;
	fma.rn.f32 	%f198, %f125, %f134, %f198;
$L__BB0_14:
	add.s32 	%r38, %r38, 4;
	and.b32  	%r40, %r1, 2044;
	setp.ne.s32 	%p16, %r38, %r40;
	@%p16 bra 	$L__BB0_6;
$L__BB0_15:
	and.b32  	%r30, %r1, 3;
	setp.eq.s32 	%p17, %r30, 0;
	@%p17 bra 	$L__BB0_25;
	setp.eq.s32 	%p18, %r30, 1;
	@%p18 bra 	$L__BB0_22;
	add.s32 	%r14, %r40, %r6;
	setp.ge.u32 	%p19, %r14, %r19;
	setp.eq.s32 	%p20, %r3, %r14;
	mov.u32 	%r31, sharedBodies;
	mad.lo.s32 	%r15, %r40, 28, %r31;
	or.pred  	%p21, %p19, %p20;
	@%p21 bra 	$L__BB0_19;
	ld.shared.f32 	%f136, [%r15];
	sub.f32 	%f137, %f136, %f1;
	ld.shared.f32 	%f138, [%r15+4];
	sub.f32 	%f139, %f138, %f2;
	ld.shared.f32 	%f140, [%r15+8];
	sub.f32 	%f141, %f140, %f3;
	mul.f32 	%f142, %f139, %f139;
	fma.rn.f32 	%f143, %f137, %f137, %f142;
	fma.rn.f32 	%f144, %f141, %f141, %f143;
	add.f32 	%f145, %f144, 0f2EDBE6FF;
	rsqrt.approx.f32 	%f146, %f145;
	mul.f32 	%f147, %f146, %f146;
	mul.f32 	%f148, %f146, %f147;
	ld.shared.f32 	%f149, [%r15+24];
	cvt.f64.f32 	%fd19, %f149;
	mul.f64 	%fd20, %fd1, %fd19;
	cvt.f64.f32 	%fd21, %f148;
	mul.f64 	%fd22, %fd20, %fd21;
	cvt.rn.f32.f64 	%f150, %fd22;
	fma.rn.f32 	%f196, %f137, %f150, %f196;
	fma.rn.f32 	%f197, %f139, %f150, %f197;
	fma.rn.f32 	%f198, %f141, %f150, %f198;
$L__BB0_19:
	add.s32 	%r32, %r14, 1;
	setp.ge.u32 	%p22, %r32, %r19;
	setp.eq.s32 	%p23, %r3, %r32;
	or.pred  	%p24, %p22, %p23;
	@%p24 bra 	$L__BB0_21;
	ld.shared.f32 	%f151, [%r15+28];
	sub.f32 	%f152, %f151, %f1;
	ld.shared.f32 	%f153, [%r15+32];
	sub.f32 	%f154, %f153, %f2;
	ld.shared.f32 	%f155, [%r15+36];
	sub.f32 	%f156, %f155, %f3;
	mul.f32 	%f157, %f154, %f154;
	fma.rn.f32 	%f158, %f152, %f152, %f157;
	fma.rn.f32 	%f159, %f156, %f156, %f158;
	add.f32 	%f160, %f159, 0f2EDBE6FF;
	rsqrt.approx.f32 	%f161, %f160;
	mul.f32 	%f162, %f161, %f161;
	mul.f32 	%f163, %f161, %f162;
	ld.shared.f32 	%f164, [%r15+52];
	cvt.f64.f32 	%fd23, %f164;
	mul.f64 	%fd24, %fd1, %fd23;
	cvt.f64.f32 	%fd25, %f163;
	mul.f64 	%fd26, %fd24, %fd25;
	cvt.rn.f32.f64 	%f165, %fd26;
	fma.rn.f32 	%f196, %f152, %f165, %f196;
	fma.rn.f32 	%f197, %f154, %f165, %f197;
	fma.rn.f32 	%f198, %f156, %f165, %f198;
$L__BB0_21:
	add.s32 	%r40, %r40, 2;
$L__BB0_22:
	and.b32  	%r33, %r1, 1;
	setp.eq.b32 	%p25, %r33, 1;
	not.pred 	%p26, %p25;
	@%p26 bra 	$L__BB0_25;
	add.s32 	%r34, %r40, %r6;
	setp.ge.u32 	%p27, %r34, %r19;
	setp.eq.s32 	%p28, %r3, %r34;
	or.pred  	%p29, %p27, %p28;
	@%p29 bra 	$L__BB0_25;
	mov.u32 	%r35, sharedBodies;
	mad.lo.s32 	%r36, %r40, 28, %r35;
	ld.shared.f32 	%f166, [%r36];
	sub.f32 	%f167, %f166, %f1;
	ld.shared.f32 	%f168, [%r36+4];
	sub.f32 	%f169, %f168, %f2;
	ld.shared.f32 	%f170, [%r36+8];
	sub.f32 	%f171, %f170, %f3;
	mul.f32 	%f172, %f169, %f169;
	fma.rn.f32 	%f173, %f167, %f167, %f172;
	fma.rn.f32 	%f174, %f171, %f171, %f173;
	add.f32 	%f175, %f174, 0f2EDBE6FF;
	rsqrt.approx.f32 	%f176, %f175;
	mul.f32 	%f177, %f176, %f176;
	mul.f32 	%f178, %f176, %f177;
	ld.shared.f32 	%f179, [%r36+24];
	cvt.f64.f32 	%fd27, %f179;
	mul.f64 	%fd28, %fd1, %fd27;
	cvt.f64.f32 	%fd29, %f178;
	mul.f64 	%fd30, %fd28, %fd29;
	cvt.rn.f32.f64 	%f180, %fd30;
	fma.rn.f32 	%f196, %f167, %f180, %f196;
	fma.rn.f32 	%f197, %f169, %f180, %f197;
	fma.rn.f32 	%f198, %f171, %f180, %f198;
$L__BB0_25:
	bar.sync 	0;
	add.s32 	%r37, %r37, 1;
	setp.ne.s32 	%p30, %r37, %r4;
	@%p30 bra 	$L__BB0_2;
	div.rn.f32 	%f181, %f196, %f4;
	ld.global.f32 	%f182, [%rd2+12];
	add.f32 	%f183, %f181, %f182;
	st.global.f32 	[%rd2+12], %f183;
	div.rn.f32 	%f184, %f197, %f4;
	ld.global.f32 	%f185, [%rd2+16];
	add.f32 	%f186, %f184, %f185;
	st.global.f32 	[%rd2+16], %f186;
	div.rn.f32 	%f187, %f198, %f4;
	ld.global.f32 	%f188, [%rd2+20];
	add.f32 	%f189, %f187, %f188;
	st.global.f32 	[%rd2+20], %f189;
$L__BB0_27:
	ret;

}


// ===== COMPILED SASS (sm_100) =====

	.target	sm_100

	.elftype	@"ET_EXEC"


//--------------------- .note.nv.tkinfo           --------------------------
	.section	.note.nv.tkinfo,"",@"SHT_NOTE"
	.sectionflags	@"SHF_NOTE_NV_TKINFO"
	.tkinfo
        /*0018*/ 	.word	0x00000002
        /*0030*/ 	.string	""
        /*0030*/ 	.string	"ptxas"
        /*0030*/ 	.string	"Cuda compilation tools, release 13.0, V13.0.88"
        /*0030*/ 	.string	"Build cuda_13.0.r13.0/compiler.36424714_0"
        /*0030*/ 	.string	"-arch sm_100 -m 64 "



//--------------------- .note.nv.cuinfo           --------------------------
	.section	.note.nv.cuinfo,"",@"SHT_NOTE"
	.sectionflags	@"SHF_NOTE_NV_CUINFO"
        /*0018*/ 	.short	0x0002
        /*001a*/ 	.short	0x0064
        /*001c*/ 	.short	0x0082
	.zero		2


//--------------------- .nv.info                  --------------------------
	.section	.nv.info,"",@"SHT_CUDA_INFO"
	.align	4


	//----- nvinfo : EIATTR_REGCOUNT
	.align		4
        /*0000*/ 	.byte	0x04, 0x2f
        /*0002*/ 	.short	(.L_1 - .L_0)
	.align		4
.L_0:
        /*0004*/ 	.word	index@(_Z16updateVelocitiesP4Bodyi)
        /*0008*/ 	.word	0x0000001c


	//----- nvinfo : EIATTR_FRAME_SIZE
	.align		4
.L_1:
        /*000c*/ 	.byte	0x04, 0x11
        /*000e*/ 	.short	(.L_3 - .L_2)
	.align		4
.L_2:
        /*0010*/ 	.word	index@($__internal_0_$__cuda_sm3x_div_rn_noftz_f32_slowpath)
        /*0014*/ 	.word	0x00000000


	//----- nvinfo : EIATTR_FRAME_SIZE
	.align		4
.L_3:
        /*0018*/ 	.byte	0x04, 0x11
        /*001a*/ 	.short	(.L_5 - .L_4)
	.align		4
.L_4:
        /*001c*/ 	.word	index@(_Z16updateVelocitiesP4Bodyi)
        /*0020*/ 	.word	0x00000000


	//----- nvinfo : EIATTR_MIN_STACK_SIZE
	.align		4
.L_5:
        /*0024*/ 	.byte	0x04, 0x12
        /*0026*/ 	.short	(.L_7 - .L_6)
	.align		4
.L_6:
        /*0028*/ 	.word	index@(_Z16updateVelocitiesP4Bodyi)
        /*002c*/ 	.word	0x00000000
.L_7:


//--------------------- .nv.compat                --------------------------
	.section	.nv.compat,"",@"SHT_CUDA_COMPAT_INFO"
	.align	4
        /*0000*/ 	.byte	0x02, 0x09, 0x00, 0x00, 0x02, 0x02, 0x01, 0x00, 0x02, 0x05, 0x05, 0x00, 0x03, 0x07, 0x01, 0x01
        /*0010*/ 	.byte	0x02, 0x03, 0x00, 0x00, 0x02, 0x06, 0x01, 0x00, 0x04, 0x0b, 0x08, 0x00, 0x01, 0x00, 0x00, 0x00
        /*0020*/ 	.byte	0x00, 0x00, 0x00, 0x00


//--------------------- .nv.info._Z16updateVelocitiesP4Bodyi --------------------------
	.section	.nv.info._Z16updateVelocitiesP4Bodyi,"",@"SHT_CUDA_INFO"
	.sectionflags	@""
	.align	4


	//----- nvinfo : EIATTR_CUDA_API_VERSION
	.align		4
        /*0000*/ 	.byte	0x04, 0x37
        /*0002*/ 	.short	(.L_9 - .L_8)
.L_8:
        /*0004*/ 	.word	0x00000082


	//----- nvinfo : EIATTR_KPARAM_INFO
	.align		4
.L_9:
        /*0008*/ 	.byte	0x04, 0x17
        /*000a*/ 	.short	(.L_11 - .L_10)
.L_10:
        /*000c*/ 	.word	0x00000000
        /*0010*/ 	.short	0x0001
        /*0012*/ 	.short	0x0008
        /*0014*/ 	.byte	0x00, 0xf0, 0x11, 0x00


	//----- nvinfo : EIATTR_KPARAM_INFO
	.align		4
.L_11:
        /*0018*/ 	.byte	0x04, 0x17
        /*001a*/ 	.short	(.L_13 - .L_12)
.L_12:
        /*001c*/ 	.word	0x00000000
        /*0020*/ 	.short	0x0000
        /*0022*/ 	.short	0x0000
        /*0024*/ 	.byte	0x00, 0xf5, 0x21, 0x00


	//----- nvinfo : EIATTR_SPARSE_MMA_MASK
	.align		4
.L_13:
        /*0028*/ 	.byte	0x03, 0x50
        /*002a*/ 	.short	0x0000


	//----- nvinfo : EIATTR_MAXREG_COUNT
	.align		4
        /*002c*/ 	.byte	0x03, 0x1b
        /*002e*/ 	.short	0x00ff


	//----- nvinfo : EIATTR_NUM_BARRIERS
	.align		4
        /*0030*/ 	.byte	0x02, 0x4c
        /*0032*/ 	.byte	0x01
	.zero		1


	//----- nvinfo : EIATTR_MERCURY_ISA_VERSION
	.align		4
        /*0034*/ 	.byte	0x03, 0x5f
        /*0036*/ 	.short	0x0101


	//----- nvinfo : EIATTR_UNUSED_LOAD_BYTE_OFFSET
	.align		4
        /*0038*/ 	.byte	0x04, 0x44
        /*003a*/ 	.short	(.L_15 - .L_14)


	//   ....[0]....
.L_14:
        /*003c*/ 	.word	0x000004b0
        /*0040*/ 	.word	0x00000fff


	//----- nvinfo : EIATTR_VRC_CTA_INIT_COUNT
	.align		4
.L_15:
        /*0044*/ 	.byte	0x02, 0x4a
	.zero		1
	.zero		1


	//----- nvinfo : EIATTR_EXIT_INSTR_OFFSETS
	.align		4
        /*0048*/ 	.byte	0x04, 0x1c
        /*004a*/ 	.short	(.L_17 - .L_16)


	//   ....[0]....
.L_16:
        /*004c*/ 	.word	0x00000070


	//   ....[1]....
        /*0050*/ 	.word	0x00001580


	//----- nvinfo : EIATTR_CRS_STACK_SIZE
	.align		4
.L_17:
        /*0054*/ 	.byte	0x04, 0x1e
        /*0056*/ 	.short	(.L_19 - .L_18)
.L_18:
        /*0058*/ 	.word	0x00000000


	//----- nvinfo : EIATTR_CBANK_PARAM_SIZE
	.align		4
.L_19:
        /*005c*/ 	.byte	0x03, 0x19
        /*005e*/ 	.short	0x000c


	//----- nvinfo : EIATTR_PARAM_CBANK
	.align		4
        /*0060*/ 	.byte	0x04, 0x0a
        /*0062*/ 	.short	(.L_21 - .L_20)
	.align		4
.L_20:
        /*0064*/ 	.word	index@(.nv.constant0._Z16updateVelocitiesP4Bodyi)
        /*0068*/ 	.short	0x0380
        /*006a*/ 	.short	0x000c


	//----- nvinfo : EIATTR_SW_WAR
	.align		4
.L_21:
        /*006c*/ 	.byte	0x04, 0x36
        /*006e*/ 	.short	(.L_23 - .L_22)
.L_22:
        /*0070*/ 	.word	0x00000008
.L_23:


//--------------------- .nv.callgraph             --------------------------
	.section	.nv.callgraph,"",@"SHT_CUDA_CALLGRAPH"
	.align	4
	.sectionentsize	8
	.align		4
        /*0000*/ 	.word	0x00000000
	.align		4
        /*0004*/ 	.word	0xffffffff
	.align		4
        /*0008*/ 	.word	0x00000000
	.align		4
        /*000c*/ 	.word	0xfffffffe
	.align		4
        /*0010*/ 	.word	0x00000000
	.align		4
        /*0014*/ 	.word	0xfffffffd
	.align		4
        /*0018*/ 	.word	0x00000000
	.align		4
        /*001c*/ 	.word	0xfffffffc


//--------------------- .text._Z16updateVelocitiesP4Bodyi --------------------------
	.section	.text._Z16updateVelocitiesP4Bodyi,"ax",@progbits
	.align	128
        .global         _Z16updateVelocitiesP4Bodyi
        .type           _Z16updateVelocitiesP4Bodyi,@function
        .size           _Z16updateVelocitiesP4Bodyi,(.L_x_36 - _Z16updateVelocitiesP4Bodyi)
        .other          _Z16updateVelocitiesP4Bodyi,@"STO_CUDA_ENTRY STV_DEFAULT"
_Z16updateVelocitiesP4Bodyi:
.text._Z16updateVelocitiesP4Bodyi:
[----:B------:R-:W-:Y:S01]  /*0000*/  LDC R1, c[0x0][0x37c] ;  /* 0x0000df00ff017b82 */ /* 0x000fe20000000800 */
[----:B------:R-:W0:Y:S07]  /*0010*/  S2R R4, SR_TID.X ;  /* 0x0000000000047919 */ /* 0x000e2e0000002100 */
[----:B------:R-:W0:Y:S01]  /*0020*/  S2UR UR9, SR_CTAID.X ;  /* 0x00000000000979c3 */ /* 0x000e220000002500 */
[----:B------:R-:W1:Y:S07]  /*0030*/  LDCU UR4, c[0x0][0x388] ;  /* 0x00007100ff0477ac */ /* 0x000e6e0008000800 */
[----:B------:R-:W0:Y:S02]  /*0040*/  LDC R5, c[0x0][0x360] ;  /* 0x0000d800ff057b82 */ /* 0x000e240000000800 */
[----:B0-----:R-:W-:-:S05]  /*0050*/  IMAD R6, R5, UR9, R4 ;  /* 0x0000000905067c24 */ /* 0x001fca000f8e0204 */
[----:B-1----:R-:W-:-:S13]  /*0060*/  ISETP.GE.AND P0, PT, R6, UR4, PT ;  /* 0x0000000406007c0c */ /* 0x002fda000bf06270 */
[----:B------:R-:W-:Y:S05]  /*0070*/  @P0 EXIT ;  /* 0x000000000000094d */ /* 0x000fea0003800000 */
[----:B------:R-:W0:Y:S01]  /*0080*/  LDC.64 R8, c[0x0][0x380] ;  /* 0x0000e000ff087b82 */ /* 0x000e220000000a00 */
[----:B------:R-:W1:Y:S01]  /*0090*/  LDCU.64 UR10, c[0x0][0x358] ;  /* 0x00006b00ff0a77ac */ /* 0x000e620008000a00 */
[----:B0-----:R-:W-:-:S05]  /*00a0*/  IMAD.WIDE R8, R6, 0x1c, R8 ;  /* 0x0000001c06087825 */ /* 0x001fca00078e0208 */
[----:B-1----:R-:W2:Y:S04]  /*00b0*/  LDG.E R7, desc[UR10][R8.64+0x18] ;  /* 0x0000180a08077981 */ /* 0x002ea8000c1e1900 */
[----:B------:R0:W5:Y:S04]  /*00c0*/  LDG.E R13, desc[UR10][R8.64] ;  /* 0x0000000a080d7981 */ /* 0x000168000c1e1900 */
[----:B------:R0:W5:Y:S04]  /*00d0*/  LDG.E R12, desc[UR10][R8.64+0x4] ;  /* 0x0000040a080c7981 */ /* 0x000168000c1e1900 */
[----:B------:R0:W5:Y:S01]  /*00e0*/  LDG.E R14, desc[UR10][R8.64+0x8] ;  /* 0x0000080a080e7981 */ /* 0x000162000c1e1900 */
[----:B------:R-:W-:Y:S01]  /*00f0*/  UMOV UR4, 0xffed8acc ;  /* 0xffed8acc00047882 */ /* 0x000fe20000000000 */
[----:B------:R-:W-:Y:S01]  /*0100*/  UMOV UR5, 0x3dd2589e ;  /* 0x3dd2589e00057882 */ /* 0x000fe20000000000 */
[----:B------:R-:W-:-:S02]  /*0110*/  MOV R0, RZ ;  /* 0x000000ff00007202 */ /* 0x000fc40000000f00 */
[----:B------:R-:W-:Y:S01]  /*0120*/  CS2R R2, SRZ ;  /* 0x0000000000027805 */ /* 0x000fe2000001ff00 */
[----:B------:R-:W1:Y:S01]  /*0130*/  LDCU UR12, c[0x0][0x370] ;  /* 0x00006e00ff0c77ac */ /* 0x000e620008000800 */
[----:B--2---:R-:W2:Y:S02]  /*0140*/  F2F.F64.F32 R16, R7 ;  /* 0x0000000700107310 */ /* 0x004ea40000201800 */
[----:B--2---:R-:W-:Y:S01]  /*0150*/  DMUL R16, R16, UR4 ;  /* 0x0000000410107c28 */ /* 0x004fe20008000000 */
[----:B01----:R-:W-:-:S10]  /*0160*/  UMOV UR4, URZ ;  /* 0x000000ff00047c82 */ /* 0x003fd40008000000 */
.L_x_17:
[----:B------:R-:W0:Y:S01]  /*0170*/  LDCU UR6, c[0x0][0x388] ;  /* 0x00007100ff0677ac */ /* 0x000e220008000800 */
[----:B------:R-:W-:-:S05]  /*0180*/  IMAD R19, R5, UR4, RZ ;  /* 0x0000000405137c24 */ /* 0x000fca000f8e02ff */
[----:B------:R-:W-:-:S04]  /*0190*/  IADD3 R11, PT, PT, R19, R4, RZ ;  /* 0x00000004130b7210 */ /* 0x000fc80007ffe0ff */
[----:B0-----:R-:W-:-:S13]  /*01a0*/  ISETP.GE.AND P0, PT, R11, UR6, PT ;  /* 0x000000060b007c0c */ /* 0x001fda000bf06270 */
[----:B------:R-:W0:Y:S02]  /*01b0*/  @!P0 LDC.64 R8, c[0x0][0x380] ;  /* 0x0000e000ff088b82 */ /* 0x000e240000000a00 */
[----:B0-----:R-:W-:-:S05]  /*01c0*/  @!P0 IMAD.WIDE R8, R11, 0x1c, R8 ;  /* 0x0000001c0b088825 */ /* 0x001fca00078e0208 */
[----:B------:R-:W2:Y:S04]  /*01d0*/  @!P0 LDG.E R10, desc[UR10][R8.64] ;  /* 0x0000000a080a8981 */ /* 0x000ea8000c1e1900 */
[----:B------:R-:W3:Y:S04]  /*01e0*/  @!P0 LDG.E R11, desc[UR10][R8.64+0x4] ;  /* 0x0000040a080b8981 */ /* 0x000ee8000c1e1900 */
[----:B------:R-:W4:Y:S04]  /*01f0*/  @!P0 LDG.E R18, desc[UR10][R8.64+0x8] ;  /* 0x0000080a08128981 */ /* 0x000f28000c1e1900 */
[----:B------:R-:W4:Y:S04]  /*0200*/  @!P0 LDG.E R20, desc[UR10][R8.64+0xc] ;  /* 0x00000c0a08148981 */ /* 0x000f28000c1e1900 */
[----:B------:R-:W4:Y:S04]  /*0210*/  @!P0 LDG.E R21, desc[UR10][R8.64+0x10] ;  /* 0x0000100a08158981 */ /* 0x000f28000c1e1900 */
[----:B------:R-:W4:Y:S04]  /*0220*/  @!P0 LDG.E R22, desc[UR10][R8.64+0x14] ;  /* 0x0000140a08168981 */ /* 0x000f28000c1e1900 */
[----:B------:R-:W4:Y:S01]  /*0230*/  @!P0 LDG.E R23, desc[UR10][R8.64+0x18] ;  /* 0x0000180a08178981 */ /* 0x000f22000c1e1900 */
[----:B------:R-:W-:Y:S01]  /*0240*/  @!P0 MOV R15, 0x400 ;  /* 0x00000400000f8802 */ /* 0x000fe20000000f00 */
[----:B------:R-:W-:Y:S01]  /*0250*/  UIADD3 UR4, UPT, UPT, UR4, 0x1, URZ ;  /* 0x0000000104047890 */ /* 0x000fe2000fffe0ff */
[----:B------:R-:W0:Y:S03]  /*0260*/  @!P0 S2R R24, SR_CgaCtaId ;  /* 0x0000000000188919 */ /* 0x000e260000008800 */
[----:B------:R-:W-:Y:S01]  /*0270*/  UISETP.NE.AND UP0, UPT, UR4, UR12, UPT ;  /* 0x0000000c0400728c */ /* 0x000fe2000bf05270 */
[----:B0-----:R-:W-:-:S05]  /*0280*/  @!P0 LEA R15, R24, R15, 0x18 ;  /* 0x0000000f180f8211 */ /* 0x001fca00078ec0ff */
[----:B------:R-:W-:Y:S01]  /*0290*/  @!P0 IMAD R25, R4, 0x1c, R15 ;  /* 0x0000001c04198824 */ /* 0x000fe200078e020f */
[----:B------:R-:W-:-:S04]  /*02a0*/  MOV R15, RZ ;  /* 0x000000ff000f7202 */ /* 0x000fc80000000f00 */
[----:B--2---:R0:W-:Y:S04]  /*02b0*/  @!P0 STS [R25], R10 ;  /* 0x0000000a19008388 */ /* 0x0041e80000000800 */
[----:B---3--:R0:W-:Y:S04]  /*02c0*/  @!P0 STS [R25+0x4], R11 ;  /* 0x0000040b19008388 */ /* 0x0081e80000000800 */
[----:B----4-:R0:W-:Y:S04]  /*02d0*/  @!P0 STS [R25+0x8], R18 ;  /* 0x0000081219008388 */ /* 0x0101e80000000800 */
[----:B------:R0:W-:Y:S04]  /*02e0*/  @!P0 STS [R25+0xc], R20 ;  /* 0x00000c1419008388 */ /* 0x0001e80000000800 */
[----:B------:R0:W-:Y:S04]  /*02f0*/  @!P0 STS [R25+0x10], R21 ;  /* 0x0000101519008388 */ /* 0x0001e80000000800 */
[----:B------:R0:W-:Y:S04]  /*0300*/  @!P0 STS [R25+0x14], R22 ;  /* 0x0000141619008388 */ /* 0x0001e80000000800 */
[----:B------:R0:W-:Y:S01]  /*0310*/  @!P0 STS [R25+0x18], R23 ;  /* 0x0000181719008388 */ /* 0x0001e20000000800 */
[----:B------:R-:W-:Y:S01]  /*0320*/  BAR.SYNC.DEFER_BLOCKING 0x0 ;  /* 0x0000000000007b1d */ /* 0x000fe20000010000 */
[----:B------:R-:W-:-:S13]  /*0330*/  ISETP.GE.U32.AND P0, PT, R5, 0x4, PT ;  /* 0x000000040500780c */ /* 0x000fda0003f06070 */
[----:B0-----:R-:W-:Y:S05]  /*0340*/  @!P0 BRA `(.L_x_0) ;  /* 0x0000000800088947 */ /* 0x001fea0003800000 */
[----:B------:R-:W0:Y:S01]  /*0350*/  S2UR UR6, SR_CgaCtaId ;  /* 0x00000000000679c3 */ /* 0x000e220000008800 */
[----:B------:R-:W-:Y:S01]  /*0360*/  UMOV UR5, 0x400 ;  /* 0x0000040000057882 */ /* 0x000fe20000000000 */
[----:B------:R-:W-:Y:S01]  /*0370*/  LOP3.LUT R15, R5, 0x7fc, RZ, 0xc0, !PT ;  /* 0x000007fc050f7812 */ /* 0x000fe200078ec0ff */
[----:B------:R-:W1:Y:S01]  /*0380*/  LDCU UR8, c[0x0][0x388] ;  /* 0x00007100ff0877ac */ /* 0x000e620008000800 */
[----:B0-----:R-:W-:-:S03]  /*0390*/  ULEA UR7, UR6, UR5, 0x18 ;  /* 0x0000000506077291 */ /* 0x001fc6000f8ec0ff */
[----:B-1----:R-:W-:-:S09]  /*03a0*/  UMOV UR5, URZ ;  /* 0x000000ff00057c82 */ /* 0x002fd20008000000 */
.L_x_9:
[----:B------:R-:W-:Y:S01]  /*03b0*/  IADD3 R23, PT, PT, R19, UR5, RZ ;  /* 0x0000000513177c10 */ /* 0x000fe2000fffe0ff */
[----:B------:R-:W-:Y:S01]  /*03c0*/  UMOV UR6, UR8 ;  /* 0x0000000800067c82 */ /* 0x000fe20008000000 */
[----:B------:R-:W-:Y:S01]  /*03d0*/  UIMAD UR13, UR5, 0x1c, UR7 ;  /* 0x0000001c050d78a4 */ /* 0x000fe2000f8e0207 */
[----:B------:R-:W-:Y:S01]  /*03e0*/  BSSY.RECONVERGENT B0, `(.L_x_1) ;  /* 0x0000024000007945 */ /* 0x000fe20003800200 */
[C---:B------:R-:W-:Y:S02]  /*03f0*/  ISETP.NE.AND P2, PT, R23.reuse, R6, PT ;  /* 0x000000061700720c */ /* 0x040fe40003f45270 */
[C---:B------:R-:W-:Y:S02]  /*0400*/  IADD3 R9, PT, PT, R23.reuse, 0x1, RZ ;  /* 0x0000000117097810 */ /* 0x040fe40007ffe0ff */
[C---:B------:R-:W-:Y:S02]  /*0410*/  ISETP.GE.U32.OR P2, PT, R23.reuse, UR6, !P2 ;  /* 0x0000000617007c0c */ /* 0x040fe4000d746470 */
[----:B------:R-:W-:-:S02]  /*0420*/  IADD3 R11, PT, PT, R23, 0x2, RZ ;  /* 0x00000002170b7810 */ /* 0x000fc40007ffe0ff */
[----:B------:R-:W-:Y:S02]  /*0430*/  IADD3 R21, PT, PT, R23, 0x3, RZ ;  /* 0x0000000317157810 */ /* 0x000fe40007ffe0ff */
[-C--:B------:R-:W-:Y:S02]  /*0440*/  ISETP.NE.AND P0, PT, R9, R6.reuse, PT ;  /* 0x000000060900720c */ /* 0x080fe40003f05270 */
[-C--:B------:R-:W-:Y:S02]  /*0450*/  ISETP.NE.AND P3, PT, R11, R6.reuse, PT ;  /* 0x000000060b00720c */ /* 0x080fe40003f65270 */
[----:B------:R-:W-:Y:S02]  /*0460*/  ISETP.NE.AND P1, PT, R21, R6, PT ;  /* 0x000000061500720c */ /* 0x000fe40003f25270 */
[----:B------:R-:W-:Y:S02]  /*0470*/  ISETP.GE.U32.OR P0, PT, R9, UR6, !P0 ;  /* 0x0000000609007c0c */ /* 0x000fe4000c706470 */
[----:B------:R-:W-:-:S02]  /*0480*/  ISETP.GE.U32.OR P3, PT, R11, UR6, !P3 ;  /* 0x000000060b007c0c */ /* 0x000fc4000df66470 */
[----:B------:R-:W-:Y:S01]  /*0490*/  ISETP.GE.U32.OR P1, PT, R21, UR6, !P1 ;  /* 0x0000000615007c0c */ /* 0x000fe2000cf26470 */
[----:B------:R-:W-:-:S12]  /*04a0*/  @P2 BRA `(.L_x_2) ;  /* 0x00000000005c2947 */ /* 0x000fd80003800000 */
[----:B------:R-:W0:Y:S04]  /*04b0*/  LDS.128 R8, [UR13] ;  /* 0x0000000dff087984 */ /* 0x000e280008000c00 */
[----:B------:R-:W1:Y:S01]  /*04c0*/  LDS R24, [UR13+0x18] ;  /* 0x0000180dff187984 */ /* 0x000e620008000800 */
[----:B0----5:R-:W-:Y:S01]  /*04d0*/  FADD R21, -R12, R9 ;  /* 0x000000090c157221 */ /* 0x021fe20000000100 */
[----:B------:R-:W-:Y:S01]  /*04e0*/  FADD R18, -R13, R8 ;  /* 0x000000080d127221 */ /* 0x000fe20000000100 */
[----:B------:R-:W-:Y:S02]  /*04f0*/  FADD R23, -R14, R10 ;  /* 0x0000000a0e177221 */ /* 0x000fe40000000100 */
[----:B------:R-:W-:Y:S01]  /*0500*/  FMUL R9, R21, R21 ;  /* 0x0000001515097220 */ /* 0x000fe20000400000 */
[----:B-1----:R-:W0:Y:S03]  /*0510*/  F2F.F64.F32 R10, R24 ;  /* 0x00000018000a7310 */ /* 0x002e260000201800 */
[----:B------:R-:W-:-:S04]  /*0520*/  FFMA R8, R18, R18, R9 ;  /* 0x0000001212087223 */ /* 0x000fc80000000009 */
[----:B------:R-:W-:-:S04]  /*0530*/  FFMA R8, R23, R23, R8 ;  /* 0x0000001717087223 */ /* 0x000fc80000000008 */
[----:B------:R-:W-:Y:S01]  /*0540*/  FADD R20, R8, 1.00000001335143196e-10 ;  /* 0x2edbe6ff08147421 */ /* 0x000fe20000000000 */
[----:B0-----:R-:W-:-:S04]  /*0550*/  DMUL R10, R16, R10 ;  /* 0x0000000a100a7228 */ /* 0x001fc80000000000 */
[----:B------:R-:W-:-:S13]  /*0560*/  FSETP.GEU.AND P2, PT, |R20|, 1.175494350822287508e-38, PT ;  /* 0x008000001400780b */ /* 0x000fda0003f4e200 */
[----:B------:R-:W-:-:S04]  /*0570*/  @!P2 FMUL R20, R20, 16777216 ;  /* 0x4b8000001414a820 */ /* 0x000fc80000400000 */
[----:B------:R-:W0:Y:S02]  /*0580*/  MUFU.RSQ R8, R20 ;  /* 0x0000001400087308 */ /* 0x000e240000001400 */
[----:B0-----:R-:W-:-:S04]  /*0590*/  @!P2 FMUL R8, R8, 4096 ;  /* 0x458000000808a820 */ /* 0x001fc80000400000 */
[----:B------:R-:W-:-:S04]  /*05a0*/  FMUL R9, R8, R8 ;  /* 0x0000000808097220 */ /* 0x000fc80000400000 */
[----:B------:R-:W-:-:S04]  /*05b0*/  FMUL R22, R8, R9 ;  /* 0x0000000908167220 */ /* 0x000fc80000400000 */
[----:B------:R-:W0:Y:S02]  /*05c0*/  F2F.F64.F32 R8, R22 ;  /* 0x0000001600087310 */ /* 0x000e240000201800 */
[----:B0-----:R-:W-:-:S10]  /*05d0*/  DMUL R8, R10, R8 ;  /* 0x000000080a087228 */ /* 0x001fd40000000000 */
[----:B------:R-:W0:Y:S02]  /*05e0*/  F2F.F32.F64 R8, R8 ;  /* 0x0000000800087310 */ /* 0x000e240000301000 */
[-C--:B0-----:R-:W-:Y:S01]  /*05f0*/  FFMA R3, R18, R8.reuse, R3 ;  /* 0x0000000812037223 */ /* 0x081fe20000000003 */
[-C--:B------:R-:W-:Y:S01]  /*0600*/  FFMA R2, R21, R8.reuse, R2 ;  /* 0x0000000815027223 */ /* 0x080fe20000000002 */
[----:B------:R-:W-:-:S07]  /*0610*/  FFMA R0, R23, R8, R0 ;  /* 0x0000000817007223 */ /* 0x000fce0000000000 */
.L_x_2:
[----:B------:R-:W-:Y:S05]  /*0620*/  BSYNC.RECONVERGENT B0 ;  /* 0x0000000000007941 */ /* 0x000fea0003800200 */
.L_x_1:
[----:B------:R-:W-:Y:S04]  /*0630*/  BSSY.RECONVERGENT B0, `(.L_x_3) ;  /* 0x000001a000007945 */ /* 0x000fe80003800200 */
[----:B------:R-:W-:Y:S05]  /*0640*/  @P0 BRA `(.L_x_4) ;  /* 0x0000000000600947 */ /* 0x000fea0003800000 */
[----:B------:R-:W0:Y:S04]  /*0650*/  LDS.64 R8, [UR13+0x20] ;  /* 0x0000200dff087984 */ /* 0x000e280008000a00 */
[----:B------:R-:W1:Y:S04]  /*0660*/  LDS R18, [UR13+0x1c] ;  /* 0x00001c0dff127984 */ /* 0x000e680008000800 */
[----:B------:R-:W2:Y:S01]  /*0670*/  LDS R24, [UR13+0x34] ;  /* 0x0000340dff187984 */ /* 0x000ea20008000800 */
[----:B0----5:R-:W-:Y:S01]  /*0680*/  FADD R21, -R12, R8 ;  /* 0x000000080c157221 */ /* 0x021fe20000000100 */
[----:B------:R-:W-:Y:S01]  /*0690*/  FADD R23, -R14, R9 ;  /* 0x000000090e177221 */ /* 0x000fe20000000100 */
[----:B-1----:R-:W-:-:S02]  /*06a0*/  FADD R18, -R13, R18 ;  /* 0x000000120d127221 */ /* 0x002fc40000000100 */
[----:B------:R-:W-:-:S04]  /*06b0*/  FMUL R11, R21, R21 ;  /* 0x00000015150b7220 */ /* 0x000fc80000400000 */
[----:B------:R-:W-:Y:S02]  /*06c0*/  FFMA R8, R18, R18, R11 ;  /* 0x0000001212087223 */ /* 0x000fe4000000000b */
[----:B--2---:R-:W0:Y:S02]  /*06d0*/  F2F.F64.F32 R10, R24 ;  /* 0x00000018000a7310 */ /* 0x004e240000201800 */
[----:B------:R-:W-:-:S04]  /*06e0*/  FFMA R8, R23, R23, R8 ;  /* 0x0000001717087223 */ /* 0x000fc80000000008 */
[----:B------:R-:W-:-:S05]  /*06f0*/  FADD R20, R8, 1.00000001335143196e-10 ;  /* 0x2edbe6ff08147421 */ /* 0x000fca0000000000 */
[----:B------:R-:W-:Y:S01]  /*0700*/  FSETP.GEU.AND P0, PT, |R20|, 1.175494350822287508e-38, PT ;  /* 0x008000001400780b */ /* 0x000fe20003f0e200 */
[----:B0-----:R-:W-:-:S12]  /*0710*/  DMUL R10, R16, R10 ;  /* 0x0000000a100a7228 */ /* 0x001fd80000000000 */
        /* <DEDUP_REMOVED lines=11> */
.L_x_4:
[----:B------:R-:W-:Y:S05]  /*07d0*/  BSYNC.RECONVERGENT B0 ;  /* 0x0000000000007941 */ /* 0x000fea0003800200 */
.L_x_3:
[----:B------:R-:W-:Y:S04]  /*07e0*/  BSSY.RECONVERGENT B0, `(.L_x_5) ;  /* 0x000001a000007945 */ /* 0x000fe80003800200 */
[----:B------:R-:W-:Y:S05]  /*07f0*/  @P3 BRA `(.L_x_6) ;  /* 0x0000000000603947 */ /* 0x000fea0003800000 */
[----:B------:R-:W0:Y:S04]  /*0800*/  LDS.64 R8, [UR13+0x38] ;  /* 0x0000380dff087984 */ /* 0x000e280008000a00 */
[----:B------:R-:W1:Y:S04]  /*0810*/  LDS R23, [UR13+0x40] ;  /* 0x0000400dff177984 */ /* 0x000e680008000800 */
[----:B------:R-:W2:Y:S01]  /*0820*/  LDS R24, [UR13+0x50] ;  /* 0x0000500dff187984 */ /* 0x000ea20008000800 */
[----:B0----5:R-:W-:Y:S01]  /*0830*/  FADD R21, -R12, R9 ;  /* 0x000000090c157221 */ /* 0x021fe20000000100 */
[----:B------:R-:W-:-:S03]  /*0840*/  FADD R18, -R13, R8 ;  /* 0x000000080d127221 */ /* 0x000fc60000000100 */
[----:B------:R-:W-:Y:S01]  /*0850*/  FMUL R9, R21, R21 ;  /* 0x0000001515097220 */ /* 0x000fe20000400000 */
[----:B-1----:R-:W-:-:S03]  /*0860*/  FADD R23, -R14, R23 ;  /* 0x000000170e177221 */ /* 0x002fc60000000100 */
[----:B------:R-:W-:Y:S01]  /*0870*/  FFMA R8, R18, R18, R9 ;  /* 0x0000001212087223 */ /* 0x000fe20000000009 */
[----:B--2---:R-:W0:Y:S03]  /*0880*/  F2F.F64.F32 R10, R24 ;  /* 0x00000018000a7310 */ /* 0x004e260000201800 */
        /* <DEDUP_REMOVED lines=15> */
.L_x_6:
[----:B------:R-:W-:Y:S05]  /*0980*/  BSYNC.RECONVERGENT B0 ;  /* 0x0000000000007941 */ /* 0x000fea0003800200 */
.L_x_5:
        /* <DEDUP_REMOVED lines=26> */
.L_x_8:
[----:B------:R-:W-:Y:S05]  /*0b30*/  BSYNC.RECONVERGENT B0 ;  /* 0x0000000000007941 */ /* 0x000fea0003800200 */
.L_x_7:
[----:B------:R-:W-:-:S06]  /*0b40*/  UIADD3 UR5, UPT, UPT, UR5, 0x4, URZ ;  /* 0x0000000405057890 */ /* 0x000fcc000fffe0ff */
[----:B------:R-:W-:-:S13]  /*0b50*/  ISETP.NE.AND P0, PT, R15, UR5, PT ;  /* 0x000000050f007c0c */ /* 0x000fda000bf05270 */
[----:B------:R-:W-:Y:S05]  /*0b60*/  @P0 BRA `(.L_x_9) ;  /* 0xfffffff800100947 */ /* 0x000fea000383ffff */
.L_x_0:
[----:B------:R-:W-:-:S13]  /*0b70*/  LOP3.LUT P0, R8, R5, 0x3, RZ, 0xc0, !PT ;  /* 0x0000000305087812 */ /* 0x000fda000780c0ff */
[----:B------:R-:W-:Y:S05]  /*0b80*/  @!P0 BRA `(.L_x_10) ;  /* 0x00000004009c8947 */ /* 0x000fea0003800000 */
[----:B------:R-:W-:-:S13]  /*0b90*/  ISETP.NE.AND P0, PT, R8, 0x1, PT ;  /* 0x000000010800780c */ /* 0x000fda0003f05270 */
[----:B------:R-:W-:Y:S05]  /*0ba0*/  @!P0 BRA `(.L_x_11) ;  /* 0x0000000400048947 */ /* 0x000fea0003800000 */
[----:B------:R-:W0:Y:S01]  /*0bb0*/  S2R R21, SR_CgaCtaId ;  /* 0x0000000000157919 */ /* 0x000e220000008800 */
[----:B------:R-:W-:Y:S01]  /*0bc0*/  IADD3 R11, PT, PT, R19, R15, RZ ;  /* 0x0000000f130b7210 */ /* 0x000fe20007ffe0ff */
[----:B------:R-:W-:Y:S01]  /*0bd0*/  BSSY.RECONVERGENT B0, `(.L_x_12) ;  /* 0x0000022000007945 */ /* 0x000fe20003800200 */
[----:B------:R-:W-:Y:S02]  /*0be0*/  MOV R8, 0x400 ;  /* 0x0000040000087802 */ /* 0x000fe40000000f00 */
[C---:B------:R-:W-:Y:S02]  /*0bf0*/  ISETP.NE.AND P0, PT, R6.reuse, R11, PT ;  /* 0x0000000b0600720c */ /* 0x040fe40003f05270 */
[C---:B------:R-:W-:Y:S02]  /*0c00*/  IADD3 R9, PT, PT, R11.reuse, 0x1, RZ ;  /* 0x000000010b097810 */ /* 0x040fe40007ffe0ff */
[----:B------:R-:W-:Y:S02]  /*0c10*/  ISETP.GE.U32.OR P0, PT, R11, UR6, !P0 ;  /* 0x000000060b007c0c */ /* 0x000fe4000c706470 */
[----:B------:R-:W-:-:S04]  /*0c20*/  ISETP.NE.AND P1, PT, R6, R9, PT ;  /* 0x000000090600720c */ /* 0x000fc80003f25270 */
[----:B------:R-:W-:Y:S02]  /*0c30*/  ISETP.GE.U32.OR P1, PT, R9, UR6, !P1 ;  /* 0x0000000609007c0c */ /* 0x000fe4000cf26470 */
[----:B0-----:R-:W-:-:S05]  /*0c40*/  LEA R8, R21, R8, 0x18 ;  /* 0x0000000815087211 */ /* 0x001fca00078ec0ff */
[----:B------:R-:W-:Y:S01]  /*0c50*/  IMAD R18, R15, 0x1c, R8 ;  /* 0x0000001c0f127824 */ /* 0x000fe200078e0208 */
[----:B------:R-:W-:Y:S06]  /*0c60*/  @P0 BRA `(.L_x_13) ;  /* 0x0000000000600947 */ /* 0x000fec0003800000 */
[----:B------:R-:W0:Y:S04]  /*0c70*/  LDS.64 R8, [R18] ;  /* 0x0000000012087984 */ /* 0x000e280000000a00 */
[----:B------:R-:W1:Y:S04]  /*0c80*/  LDS R23, [R18+0x8] ;  /* 0x0000080012177984 */ /* 0x000e680000000800 */
[----:B------:R-:W2:Y:S01]  /*0c90*/  LDS R25, [R18+0x18] ;  /* 0x0000180012197984 */ /* 0x000ea20000000800 */
        /* <DEDUP_REMOVED lines=21> */
.L_x_13:
[----:B------:R-:W-:Y:S05]  /*0df0*/  BSYNC.RECONVERGENT B0 ;  /* 0x0000000000007941 */ /* 0x000fea0003800200 */
.L_x_12:
[----:B------:R-:W-:Y:S04]  /*0e00*/  BSSY.RECONVERGENT B0, `(.L_x_14) ;  /* 0x000001a000007945 */ /* 0x000fe80003800200 */
[----:B------:R-:W-:Y:S05]  /*0e10*/  @P1 BRA `(.L_x_15) ;  /* 0x0000000000601947 */ /* 0x000fea0003800000 */
[----:B------:R-:W0:Y:S04]  /*0e20*/  LDS.64 R8, [R18+0x20] ;  /* 0x0000200012087984 */ /* 0x000e280000000a00 */
[----:B------:R-:W1:Y:S04]  /*0e30*/  LDS R20, [R18+0x1c] ;  /* 0x00001c0012147984 */ /* 0x000e680000000800 */
[----:B------:R-:W2:Y:S01]  /*0e40*/  LDS R25, [R18+0x34] ;  /* 0x0000340012197984 */ /* 0x000ea20000000800 */
        /* <DEDUP_REMOVED lines=21> */
.L_x_15:
[----:B------:R-:W-:Y:S05]  /*0fa0*/  BSYNC.RECONVERGENT B0 ;  /* 0x0000000000007941 */ /* 0x000fea0003800200 */
.L_x_14:
[----:B------:R-:W-:-:S07]  /*0fb0*/  IADD3 R15, PT, PT, R15, 0x2, RZ ;  /* 0x000000020f0f7810 */ /* 0x000fce0007ffe0ff */
.L_x_11:
[----:B------:R-:W-:Y:S01]  /*0fc0*/  IADD3 R19, PT, PT, R19, R15, RZ ;  /* 0x0000000f13137210 */ /* 0x000fe20007ffe0ff */
[----:B------:R-:W-:Y:S01]  /*0fd0*/  BSSY.RECONVERGENT B0, `(.L_x_10) ;  /* 0x0000022000007945 */ /* 0x000fe20003800200 */
[----:B------:R-:W-:Y:S02]  /*0fe0*/  LOP3.LUT R8, R5, 0x1, RZ, 0xc0, !PT ;  /* 0x0000000105087812 */ /* 0x000fe400078ec0ff */
[----:B------:R-:W-:-:S04]  /*0ff0*/  ISETP.NE.AND P0, PT, R6, R19, PT ;  /* 0x000000130600720c */ /* 0x000fc80003f05270 */
[----:B------:R-:W-:-:S04]  /*1000*/  ISETP.GE.U32.OR P0, PT, R19, UR6, !P0 ;  /* 0x0000000613007c0c */ /* 0x000fc8000c706470 */
[----:B------:R-:W-:-:S13]  /*1010*/  ISETP.NE.U32.OR P0, PT, R8, 0x1, P0 ;  /* 0x000000010800780c */ /* 0x000fda0000705470 */
[----:B------:R-:W-:Y:S05]  /*1020*/  @P0 BRA `(.L_x_16) ;  /* 0x0000000000700947 */ /* 0x000fea0003800000 */
[----:B------:R-:W0:Y:S01]  /*1030*/  S2R R9, SR_CgaCtaId ;  /* 0x0000000000097919 */ /* 0x000e220000008800 */
[----:B------:R-:W-:-:S04]  /*1040*/  MOV R8, 0x400 ;  /* 0x0000040000087802 */ /* 0x000fc80000000f00 */
[----:B0-----:R-:W-:-:S05]  /*1050*/  LEA R8, R9, R8, 0x18 ;  /* 0x0000000809087211 */ /* 0x001fca00078ec0ff */
[----:B------:R-:W-:-:S05]  /*1060*/  IMAD R20, R15, 0x1c, R8 ;  /* 0x0000001c0f147824 */ /* 0x000fca00078e0208 */
        /* <DEDUP_REMOVED lines=24> */
.L_x_16:
[----:B------:R-:W-:Y:S05]  /*11f0*/  BSYNC.RECONVERGENT B0 ;  /* 0x0000000000007941 */ /* 0x000fea0003800200 */
.L_x_10:
[----:B------:R-:W-:Y:S06]  /*1200*/  BAR.SYNC.DEFER_BLOCKING 0x0 ;  /* 0x0000000000007b1d */ /* 0x000fec0000010000 */
[----:B------:R-:W-:Y:S05]  /*1210*/  BRA.U UP0, `(.L_x_17) ;  /* 0xffffffed00d47547 */ /* 0x000fea000b83ffff */
[----:B------:R-:W0:Y:S01]  /*1220*/  MUFU.RCP R4, R7 ;  /* 0x0000000700047308 */ /* 0x000e220000001000 */
[----:B------:R-:W-:Y:S07]  /*1230*/  BSSY.RECONVERGENT B0, `(.L_x_18) ;  /* 0x000000b000007945 */ /* 0x000fee0003800200 */
[----:B------:R-:W1:Y:S01]  /*1240*/  FCHK P0, R3, R7 ;  /* 0x0000000703007302 */ /* 0x000e620000000000 */
[----:B0-----:R-:W-:-:S04]  /*1250*/  FFMA R9, -R7, R4, 1 ;  /* 0x3f80000007097423 */ /* 0x001fc80000000104 */
[----:B------:R-:W-:-:S04]  /*1260*/  FFMA R4, R4, R9, R4 ;  /* 0x0000000904047223 */ /* 0x000fc80000000004 */
[----:B------:R-:W-:-:S04]  /*1270*/  FFMA R9, R3, R4, RZ ;  /* 0x0000000403097223 */ /* 0x000fc800000000ff */
[----:B------:R-:W-:-:S04]  /*1280*/  FFMA R6, -R7, R9, R3 ;  /* 0x0000000907067223 */ /* 0x000fc80000000103 */
[----:B------:R-:W-:Y:S01]  /*1290*/  FFMA R6, R4, R6, R9 ;  /* 0x0000000604067223 */ /* 0x000fe20000000009 */
[----:B-1----:R-:W-:Y:S06]  /*12a0*/  @!P0 BRA `(.L_x_19) ;  /* 0x00000000000c8947 */ /* 0x002fec0003800000 */
[----:B------:R-:W-:-:S07]  /*12b0*/  MOV R6, 0x12d0 ;  /* 0x000012d000067802 */ /* 0x000fce0000000f00 */
[----:B-----5:R-:W-:Y:S05]  /*12c0*/  CALL.REL.NOINC `($__internal_0_$__cuda_sm3x_div_rn_noftz_f32_slowpath) ;  /* 0x0000000000b07944 */ /* 0x020fea0003c00000 */
[----:B------:R-:W-:-:S07]  /*12d0*/  MOV R6, R3 ;  /* 0x0000000300067202 */ /* 0x000fce0000000f00 */
.L_x_19:
[----:B------:R-:W-:Y:S05]  /*12e0*/  BSYNC.RECONVERGENT B0 ;  /* 0x0000000000007941 */ /* 0x000fea0003800200 */
.L_x_18:
[----:B------:R-:W0:Y:S01]  /*12f0*/  S2R R4, SR_TID.X ;  /* 0x0000000000047919 */ /* 0x000e220000002100 */
[----:B------:R-:W1:Y:S01]  /*1300*/  LDC.64 R8, c[0x0][0x380] ;  /* 0x0000e000ff087b82 */ /* 0x000e620000000a00 */
[----:B0-----:R-:W-:-:S04]  /*1310*/  IMAD R5, R5, UR9, R4 ;  /* 0x0000000905057c24 */ /* 0x001fc8000f8e0204 */
[----:B-1----:R-:W-:-:S05]  /*1320*/  IMAD.WIDE R4, R5, 0x1c, R8 ;  /* 0x0000001c05047825 */ /* 0x002fca00078e0208 */
[----:B------:R-:W2:Y:S01]  /*1330*/  LDG.E R3, desc[UR10][R4.64+0xc] ;  /* 0x00000c0a04037981 */ /* 0x000ea2000c1e1900 */
[----:B------:R-:W0:Y:S01]  /*1340*/  MUFU.RCP R8, R7 ;  /* 0x0000000700087308 */ /* 0x000e220000001000 */
[----:B------:R-:W-:Y:S07]  /*1350*/  BSSY.RECONVERGENT B0, `(.L_x_20) ;  /* 0x000000e000007945 */ /* 0x000fee0003800200 */
[----:B------:R-:W1:Y:S01]  /*1360*/  FCHK P0, R2, R7 ;  /* 0x0000000702007302 */ /* 0x000e620000000000 */
[----:B0-----:R-:W-:-:S04]  /*1370*/  FFMA R9, -R7, R8, 1 ;  /* 0x3f80000007097423 */ /* 0x001fc80000000108 */
[----:B------:R-:W-:Y:S01]  /*1380*/  FFMA R11, R8, R9, R8 ;  /* 0x00000009080b7223 */ /* 0x000fe20000000008 */
[----:B--2---:R-:W-:-:S03]  /*1390*/  FADD R3, R3, R6 ;  /* 0x0000000603037221 */ /* 0x004fc60000000000 */
[----:B------:R-:W-:Y:S02]  /*13a0*/  FFMA R6, R2, R11, RZ ;  /* 0x0000000b02067223 */ /* 0x000fe400000000ff */
[----:B------:R0:W-:Y:S02]  /*13b0*/  STG.E desc[UR10][R4.64+0xc], R3 ;  /* 0x00000c0304007986 */ /* 0x0001e4000c10190a */
[----:B------:R-:W-:-:S04]  /*13c0*/  FFMA R9, -R7, R6, R2 ;  /* 0x0000000607097223 */ /* 0x000fc80000000102 */
[----:B------:R-:W-:Y:S01]  /*13d0*/  FFMA R6, R11, R9, R6 ;  /* 0x000000090b067223 */ /* 0x000fe20000000006 */
[----:B-1----:R-:W-:Y:S06]  /*13e0*/  @!P0 BRA `(.L_x_21) ;  /* 0x0000000000108947 */ /* 0x002fec0003800000 */
[----:B0-----:R-:W-:Y:S02]  /*13f0*/  MOV R3, R2 ;  /* 0x0000000200037202 */ /* 0x001fe40000000f00 */
[----:B------:R-:W-:-:S07]  /*1400*/  MOV R6, 0x1420 ;  /* 0x0000142000067802 */ /* 0x000fce0000000f00 */
[----:B-----5:R-:W-:Y:S05]  /*1410*/  CALL.REL.NOINC `($__internal_0_$__cuda_sm3x_div_rn_noftz_f32_slowpath) ;  /* 0x00000000005c7944 */ /* 0x020fea0003c00000 */
[----:B------:R-:W-:-:S07]  /*1420*/  MOV R6, R3 ;  /* 0x0000000300067202 */ /* 0x000fce0000000f00 */
.L_x_21:
[----:B------:R-:W-:Y:S05]  /*1430*/  BSYNC.RECONVERGENT B0 ;  /* 0x0000000000007941 */ /* 0x000fea0003800200 */
.L_x_20:
[----:B0-----:R-:W2:Y:S01]  /*1440*/  LDG.E R3, desc[UR10][R4.64+0x10] ;  /* 0x0000100a04037981 */ /* 0x001ea2000c1e1900 */
        /* <DEDUP_REMOVED lines=8> */
[----:B--2---:R-:W-:-:S05]  /*14d0*/  FADD R3, R3, R6 ;  /* 0x0000000603037221 */ /* 0x004fca0000000000 */
[----:B------:R0:W-:Y:S01]  /*14e0*/  STG.E desc[UR10][R4.64+0x10], R3 ;  /* 0x0000100304007986 */ /* 0x0001e2000c10190a */
[----:B-1----:R-:W-:Y:S05]  /*14f0*/  @!P0 BRA `(.L_x_23) ;  /* 0x0000000000108947 */ /* 0x002fea0003800000 */
[----:B0-----:R-:W-:Y:S02]  /*1500*/  MOV R3, R0 ;  /* 0x0000000000037202 */ /* 0x001fe40000000f00 */
[----:B------:R-:W-:-:S07]  /*1510*/  MOV R6, 0x1530 ;  /* 0x0000153000067802 */ /* 0x000fce0000000f00 */
[----:B-----5:R-:W-:Y:S05]  /*1520*/  CALL.REL.NOINC `($__internal_0_$__cuda_sm3x_div_rn_noftz_f32_slowpath) ;  /* 0x0000000000187944 */ /* 0x020fea0003c00000 */
[----:B------:R-:W-:-:S07]  /*1530*/  MOV R2, R3 ;  /* 0x0000000300027202 */ /* 0x000fce0000000f00 */
.L_x_23:
[----:B------:R-:W-:Y:S05]  /*1540*/  BSYNC.RECONVERGENT B0 ;  /* 0x0000000000007941 */ /* 0x000fea0003800200 */
.L_x_22:
[----:B0-----:R-:W2:Y:S02]  /*1550*/  LDG.E R3, desc[UR10][R4.64+0x14] ;  /* 0x0000140a04037981 */ /* 0x001ea4000c1e1900 */
[----:B--2---:R-:W-:-:S05]  /*1560*/  FADD R3, R3, R2 ;  /* 0x0000000203037221 */ /* 0x004fca0000000000 */
[----:B------:R-:W-:Y:S01]  /*1570*/  STG.E desc[UR10][R4.64+0x14], R3 ;  /* 0x0000140304007986 */ /* 0x000fe2000c10190a */
[----:B------:R-:W-:Y:S05]  /*1580*/  EXIT ;  /* 0x000000000000794d */ /* 0x000fea0003800000 */
        .weak           $__internal_0_$__cuda_sm3x_div_rn_noftz_f32_slowpath
        .type           $__internal_0_$__cuda_sm3x_div_rn_noftz_f32_slowpath,@function
        .size           $__internal_0_$__cuda_sm3x_div_rn_noftz_f32_slowpath,(.L_x_36 - $__internal_0_$__cuda_sm3x_div_rn_noftz_f32_slowpath)
$__internal_0_$__cuda_sm3x_div_rn_noftz_f32_slowpath:
[----:B------:R-:W-:Y:S01]  /*1590*/  SHF.R.U32.HI R9, RZ, 0x17, R7 ;  /* 0x00000017ff097819 */ /* 0x000fe20000011607 */
[----:B------:R-:W-:Y:S01]  /*15a0*/  BSSY.RECONVERGENT B1, `(.L_x_24) ;  /* 0x0000063000017945 */ /* 0x000fe20003800200 */
[----:B------:R-:W-:Y:S02]  /*15b0*/  SHF.R.U32.HI R8, RZ, 0x17, R3 ;  /* 0x00000017ff087819 */ /* 0x000fe40000011603 */
[----:B------:R-:W-:Y:S02]  /*15c0*/  LOP3.LUT R9, R9, 0xff, RZ, 0xc0, !PT ;  /* 0x000000ff09097812 */ /* 0x000fe400078ec0ff */
[----:B------:R-:W-:Y:S02]  /*15d0*/  LOP3.LUT R13, R8, 0xff, RZ, 0xc0, !PT ;  /* 0x000000ff080d7812 */ /* 0x000fe400078ec0ff */
[----:B------:R-:W-:Y:S02]  /*15e0*/  IADD3 R12, PT, PT, R9, -0x1, RZ ;  /* 0xffffffff090c7810 */ /* 0x000fe40007ffe0ff */
[----:B------:R-:W-:-:S02]  /*15f0*/  IADD3 R11, PT, PT, R13, -0x1, RZ ;  /* 0xffffffff0d0b7810 */ /* 0x000fc40007ffe0ff */
[----:B------:R-:W-:Y:S02]  /*1600*/  ISETP.GT.U32.AND P0, PT, R12, 0xfd, PT ;  /* 0x000000fd0c00780c */ /* 0x000fe40003f04070 */
[----:B------:R-:W-:Y:S02]  /*1610*/  MOV R10, R7 ;  /* 0x00000007000a7202 */ /* 0x000fe40000000f00 */
[----:B------:R-:W-:-:S13]  /*1620*/  ISETP.GT.U32.OR P0, PT, R11, 0xfd, P0 ;  /* 0x000000fd0b00780c */ /* 0x000fda0000704470 */
[----:B------:R-:W-:Y:S01]  /*1630*/  @!P0 MOV R8, RZ ;  /* 0x000000ff00088202 */ /* 0x000fe20000000f00 */
[----:B------:R-:W-:Y:S06]  /*1640*/  @!P0 BRA `(.L_x_25) ;  /* 0x00000000005c8947 */ /* 0x000fec0003800000 */
[----:B------:R-:W-:Y:S02]  /*1650*/  FSETP.GTU.FTZ.AND P0, PT, |R3|, +INF , PT ;  /* 0x7f8000000300780b */ /* 0x000fe40003f1c200 */
[----:B------:R-:W-:-:S04]  /*1660*/  FSETP.GTU.FTZ.AND P1, PT, |R7|, +INF , PT ;  /* 0x7f8000000700780b */ /* 0x000fc80003f3c200 */
[----:B------:R-:W-:-:S13]  /*1670*/  PLOP3.LUT P0, PT, P0, P1, PT, 0xf8, 0x8f ;  /* 0x00000000008f781c */ /* 0x000fda0000703f70 */
[----:B------:R-:W-:Y:S05]  /*1680*/  @P0 BRA `(.L_x_26) ;  /* 0x00000004004c0947 */ /* 0x000fea0003800000 */
[----:B------:R-:W-:-:S13]  /*1690*/  LOP3.LUT P0, RZ, R10, 0x7fffffff, R3, 0xc8, !PT ;  /* 0x7fffffff0aff7812 */ /* 0x000fda000780c803 */
[----:B------:R-:W-:Y:S05]  /*16a0*/  @!P0 BRA `(.L_x_27) ;  /* 0x00000004003c8947 */ /* 0x000fea0003800000 */
[----:B------:R-:W-:Y:S02]  /*16b0*/  FSETP.NEU.FTZ.AND P1, PT, |R3|, +INF , PT ;  /* 0x7f8000000300780b */ /* 0x000fe40003f3d200 */
[----:B------:R-:W-:Y:S02]  /*16c0*/  FSETP.NEU.FTZ.AND P2, PT, |R7|, +INF , PT ;  /* 0x7f8000000700780b */ /* 0x000fe40003f5d200 */
[----:B------:R-:W-:-:S11]  /*16d0*/  FSETP.NEU.FTZ.AND P0, PT, |R3|, +INF , PT ;  /* 0x7f8000000300780b */ /* 0x000fd60003f1d200 */
[----:B------:R-:W-:Y:S05]  /*16e0*/  @!P2 BRA !P1, `(.L_x_27) ;  /* 0x00000004002ca947 */ /* 0x000fea0004800000 */
[----:B------:R-:W-:-:S04]  /*16f0*/  LOP3.LUT P1, RZ, R3, 0x7fffffff, RZ, 0xc0, !PT ;  /* 0x7fffffff03ff7812 */ /* 0x000fc8000782c0ff */
[----:B------:R-:W-:-:S13]  /*1700*/  PLOP3.LUT P1, PT, P2, P1, PT, 0x2f, 0xf2 ;  /* 0x0000000000f2781c */ /* 0x000fda0001722577 */
[----:B------:R-:W-:Y:S05]  /*1710*/  @P1 BRA `(.L_x_28) ;  /* 0x0000000400181947 */ /* 0x000fea0003800000 */
[----:B------:R-:W-:-:S04]  /*1720*/  LOP3.LUT P1, RZ, R10, 0x7fffffff, RZ, 0xc0, !PT ;  /* 0x7fffffff0aff7812 */ /* 0x000fc8000782c0ff */
[----:B------:R-:W-:-:S13]  /*1730*/  PLOP3.LUT P0, PT, P0, P1, PT, 0x2f, 0xf2 ;  /* 0x0000000000f2781c */ /* 0x000fda0000702577 */
[----:B------:R-:W-:Y:S05]  /*1740*/  @P0 BRA `(.L_x_29) ;  /* 0x0000000400000947 */ /* 0x000fea0003800000 */
[----:B------:R-:W-:Y:S02]  /*1750*/  ISETP.GE.AND P0, PT, R11, RZ, PT ;  /* 0x000000ff0b00720c */ /* 0x000fe40003f06270 */
[----:B------:R-:W-:-:S11]  /*1760*/  ISETP.GE.AND P1, PT, R12, RZ, PT ;  /* 0x000000ff0c00720c */ /* 0x000fd60003f26270 */
[----:B------:R-:W-:Y:S01]  /*1770*/  @P0 MOV R8, RZ ;  /* 0x000000ff00080202 */ /* 0x000fe20000000f00 */
[----:B------:R-:W-:Y:S01]  /*1780*/  @!P0 FFMA R3, R3, 1.84467440737095516160e+19, RZ ;  /* 0x5f80000003038823 */ /* 0x000fe200000000ff */
[----:B------:R-:W-:Y:S01]  /*1790*/  @!P0 MOV R8, 0xffffffc0 ;  /* 0xffffffc000088802 */ /* 0x000fe20000000f00 */
[----:B------:R-:W-:-:S03]  /*17a0*/  @!P1 FFMA R10, R7, 1.84467440737095516160e+19, RZ ;  /* 0x5f800000070a9823 */ /* 0x000fc600000000ff */
[----:B------:R-:W-:-:S07]  /*17b0*/  @!P1 IADD3 R8, PT, PT, R8, 0x40, RZ ;  /* 0x0000004008089810 */ /* 0x000fce0007ffe0ff */
.L_x_25:
[----:B------:R-:W-:Y:S01]  /*17c0*/  LEA R11, R9, 0xc0800000, 0x17 ;  /* 0xc0800000090b7811 */ /* 0x000fe200078eb8ff */
[----:B------:R-:W-:Y:S03]  /*17d0*/  BSSY.RECONVERGENT B2, `(.L_x_30) ;  /* 0x0000036000027945 */ /* 0x000fe60003800200 */
[----:B------:R-:W-:Y:S02]  /*17e0*/  IADD3 R11, PT, PT, -R11, R10, RZ ;  /* 0x0000000a0b0b7210 */ /* 0x000fe40007ffe1ff */
[----:B------:R-:W-:Y:S02]  /*17f0*/  IADD3 R10, PT, PT, R13, -0x7f, RZ ;  /* 0xffffff810d0a7810 */ /* 0x000fe40007ffe0ff */
[----:B------:R0:W1:Y:S01]  /*1800*/  MUFU.RCP R12, R11 ;  /* 0x0000000b000c7308 */ /* 0x0000620000001000 */
[----:B------:R-:W-:Y:S02]  /*1810*/  FADD.FTZ R14, -R11, -RZ ;  /* 0x800000ff0b0e7221 */ /* 0x000fe40000010100 */
[C---:B------:R-:W-:Y:S01]  /*1820*/  IMAD R3, R10.reuse, -0x800000, R3 ;  /* 0xff8000000a037824 */ /* 0x040fe200078e0203 */
[----:B0-----:R-:W-:-:S04]  /*1830*/  IADD3 R11, PT, PT, R10, 0x7f, -R9 ;  /* 0x0000007f0a0b7810 */ /* 0x001fc80007ffe809 */
[----:B------:R-:W-:Y:S01]  /*1840*/  IADD3 R8, PT, PT, R11, R8, RZ ;  /* 0x000000080b087210 */ /* 0x000fe20007ffe0ff */
[----:B-1----:R-:W-:-:S04]  /*1850*/  FFMA R13, R12, R14, 1 ;  /* 0x3f8000000c0d7423 */ /* 0x002fc8000000000e */
[----:B------:R-:W-:-:S04]  /*1860*/  FFMA R15, R12, R13, R12 ;  /* 0x0000000d0c0f7223 */ /* 0x000fc8000000000c */
[----:B------:R-:W-:-:S04]  /*1870*/  FFMA R12, R3, R15, RZ ;  /* 0x0000000f030c7223 */ /* 0x000fc800000000ff */
[----:B------:R-:W-:-:S04]  /*1880*/  FFMA R13, R14, R12, R3 ;  /* 0x0000000c0e0d7223 */ /* 0x000fc80000000003 */
[----:B------:R-:W-:-:S04]  /*1890*/  FFMA R12, R15, R13, R12 ;  /* 0x0000000d0f0c7223 */ /* 0x000fc8000000000c */
[----:B------:R-:W-:-:S04]  /*18a0*/  FFMA R13, R14, R12, R3 ;  /* 0x0000000c0e0d7223 */ /* 0x000fc80000000003 */
[----:B------:R-:W-:-:S05]  /*18b0*/  FFMA R3, R15, R13, R12 ;  /* 0x0000000d0f037223 */ /* 0x000fca000000000c */
[----:B------:R-:W-:-:S04]  /*18c0*/  SHF.R.U32.HI R9, RZ, 0x17, R3 ;  /* 0x00000017ff097819 */ /* 0x000fc80000011603 */
[----:B------:R-:W-:-:S04]  /*18d0*/  LOP3.LUT R9, R9, 0xff, RZ, 0xc0, !PT ;  /* 0x000000ff09097812 */ /* 0x000fc800078ec0ff */
[----:B------:R-:W-:-:S04]  /*18e0*/  IADD3 R14, PT, PT, R9, R8, RZ ;  /* 0x00000008090e7210 */ /* 0x000fc80007ffe0ff */
[----:B------:R-:W-:-:S04]  /*18f0*/  IADD3 R9, PT, PT, R14, -0x1, RZ ;  /* 0xffffffff0e097810 */ /* 0x000fc80007ffe0ff */
[----:B------:R-:W-:-:S13]  /*1900*/  ISETP.GE.U32.AND P0, PT, R9, 0xfe, PT ;  /* 0x000000fe0900780c */ /* 0x000fda0003f06070 */
[----:B------:R-:W-:Y:S05]  /*1910*/  @!P0 BRA `(.L_x_31) ;  /* 0x0000000000808947 */ /* 0x000fea0003800000 */
[----:B------:R-:W-:-:S13]  /*1920*/  ISETP.GT.AND P0, PT, R14, 0xfe, PT ;  /* 0x000000fe0e00780c */ /* 0x000fda0003f04270 */
[----:B------:R-:W-:Y:S05]  /*1930*/  @P0 BRA `(.L_x_32) ;  /* 0x00000000006c0947 */ /* 0x000fea0003800000 */
[----:B------:R-:W-:-:S13]  /*1940*/  ISETP.GE.AND P0, PT, R14, 0x1, PT ;  /* 0x000000010e00780c */ /* 0x000fda0003f06270 */
[----:B------:R-:W-:Y:S05]  /*1950*/  @P0 BRA `(.L_x_33) ;  /* 0x0000000000740947 */ /* 0x000fea0003800000 */
[----:B------:R-:W-:Y:S02]  /*1960*/  ISETP.GE.AND P0, PT, R14, -0x18, PT ;  /* 0xffffffe80e00780c */ /* 0x000fe40003f06270 */
[----:B------:R-:W-:-:S11]  /*1970*/  LOP3.LUT R3, R3, 0x80000000, RZ, 0xc0, !PT ;  /* 0x8000000003037812 */ /* 0x000fd600078ec0ff */
[----:B------:R-:W-:Y:S05]  /*1980*/  @!P0 BRA `(.L_x_33) ;  /* 0x0000000000688947 */ /* 0x000fea0003800000 */
[CCC-:B------:R-:W-:Y:S01]  /*1990*/  FFMA.RZ R8, R15.reuse, R13.reuse, R12.reuse ;  /* 0x0000000d0f087223 */ /* 0x1c0fe2000000c00c */
[C---:B------:R-:W-:Y:S01]  /*19a0*/  IADD3 R11, PT, PT, R14.reuse, 0x20, RZ ;  /* 0x000000200e0b7810 */ /* 0x040fe20007ffe0ff */
[CCC-:B------:R-:W-:Y:S01]  /*19b0*/  FFMA.RM R9, R15.reuse, R13.reuse, R12.reuse ;  /* 0x0000000d0f097223 */ /* 0x1c0fe2000000400c */
[----:B------:R-:W-:Y:S02]  /*19c0*/  ISETP.NE.AND P2, PT, R14, RZ, PT ;  /* 0x000000ff0e00720c */ /* 0x000fe40003f45270 */
[----:B------:R-:W-:Y:S01]  /*19d0*/  LOP3.LUT R10, R8, 0x7fffff, RZ, 0xc0, !PT ;  /* 0x007fffff080a7812 */ /* 0x000fe200078ec0ff */
[----:B------:R-:W-:Y:S01]  /*19e0*/  FFMA.RP R8, R15, R13, R12 ;  /* 0x0000000d0f087223 */ /* 0x000fe2000000800c */
[----:B------:R-:W-:Y:S02]  /*19f0*/  ISETP.NE.AND P1, PT, R14, RZ, PT ;  /* 0x000000ff0e00720c */ /* 0x000fe40003f25270 */
[----:B------:R-:W-:Y:S02]  /*1a00*/  LOP3.LUT R10, R10, 0x800000, RZ, 0xfc, !PT ;  /* 0x008000000a0a7812 */ /* 0x000fe400078efcff */
[----:B------:R-:W-:-:S02]  /*1a10*/  IADD3 R12, PT, PT, -R14, RZ, RZ ;  /* 0x000000ff0e0c7210 */ /* 0x000fc40007ffe1ff */
[----:B------:R-:W-:Y:S02]  /*1a20*/  SHF.L.U32 R11, R10, R11, RZ ;  /* 0x0000000b0a0b7219 */ /* 0x000fe400000006ff */
[----:B------:R-:W-:Y:S02]  /*1a30*/  FSETP.NEU.FTZ.AND P0, PT, R8, R9, PT ;  /* 0x000000090800720b */ /* 0x000fe40003f1d000 */
[----:B------:R-:W-:Y:S02]  /*1a40*/  SEL R9, R12, RZ, P2 ;  /* 0x000000ff0c097207 */ /* 0x000fe40001000000 */
[----:B------:R-:W-:Y:S02]  /*1a50*/  ISETP.NE.AND P1, PT, R11, RZ, P1 ;  /* 0x000000ff0b00720c */ /* 0x000fe40000f25270 */
[----:B------:R-:W-:Y:S02]  /*1a60*/  SHF.R.U32.HI R9, RZ, R9, R10 ;  /* 0x00000009ff097219 */ /* 0x000fe4000001160a */
[----:B------:R-:W-:-:S02]  /*1a70*/  PLOP3.LUT P0, PT, P0, P1, PT, 0xf8, 0x8f ;  /* 0x00000000008f781c */ /* 0x000fc40000703f70 */
[----:B------:R-:W-:Y:S02]  /*1a80*/  SHF.R.U32.HI R11, RZ, 0x1, R9 ;  /* 0x00000001ff0b7819 */ /* 0x000fe40000011609 */
[----:B------:R-:W-:-:S04]  /*1a90*/  SEL R8, RZ, 0x1, !P0 ;  /* 0x00000001ff087807 */ /* 0x000fc80004000000 */
[----:B------:R-:W-:-:S04]  /*1aa0*/  LOP3.LUT R8, R8, 0x1, R11, 0xf8, !PT ;  /* 0x0000000108087812 */ /* 0x000fc800078ef80b */
[----:B------:R-:W-:-:S04]  /*1ab0*/  LOP3.LUT R8, R8, R9, RZ, 0xc0, !PT ;  /* 0x0000000908087212 */ /* 0x000fc800078ec0ff */
[----:B------:R-:W-:-:S04]  /*1ac0*/  IADD3 R8, PT, PT, R11, R8, RZ ;  /* 0x000000080b087210 */ /* 0x000fc80007ffe0ff */
[----:B------:R-:W-:Y:S01]  /*1ad0*/  LOP3.LUT R3, R8, R3, RZ, 0xfc, !PT ;  /* 0x0000000308037212 */ /* 0x000fe200078efcff */
[----:B------:R-:W-:Y:S06]  /*1ae0*/  BRA `(.L_x_33) ;  /* 0x0000000000107947 */ /* 0x000fec0003800000 */
.L_x_32:
[----:B------:R-:W-:-:S04]  /*1af0*/  LOP3.LUT R3, R3, 0x80000000, RZ, 0xc0, !PT ;  /* 0x8000000003037812 */ /* 0x000fc800078ec0ff */
[----:B------:R-:W-:Y:S01]  /*1b00*/  LOP3.LUT R3, R3, 0x7f800000, RZ, 0xfc, !PT ;  /* 0x7f80000003037812 */ /* 0x000fe200078efcff */
[----:B------:R-:W-:Y:S06]  /*1b10*/  BRA `(.L_x_33) ;  /* 0x0000000000047947 */ /* 0x000fec0003800000 */
.L_x_31:
[----:B------:R-:W-:-:S07]  /*1b20*/  LEA R3, R8, R3, 0x17 ;  /* 0x0000000308037211 */ /* 0x000fce00078eb8ff */
.L_x_33:
[----:B------:R-:W-:Y:S05]  /*1b30*/  BSYNC.RECONVERGENT B2 ;  /* 0x0000000000027941 */ /* 0x000fea0003800200 */
.L_x_30:
[----:B------:R-:W-:Y:S05]  /*1b40*/  BRA `(.L_x_34) ;  /* 0x0000000000207947 */ /* 0x000fea0003800000 */
.L_x_29:
[----:B------:R-:W-:-:S04]  /*1b50*/  LOP3.LUT R3, R10, 0x80000000, R3, 0x48, !PT ;  /* 0x800000000a037812 */ /* 0x000fc800078e4803 */
[----:B------:R-:W-:Y:S01]  /*1b60*/  LOP3.LUT R3, R3, 0x7f800000, RZ, 0xfc, !PT ;  /* 0x7f80000003037812 */ /* 0x000fe200078efcff */
[----:B------:R-:W-:Y:S06]  /*1b70*/  BRA `(.L_x_34) ;  /* 0x0000000000147947 */ /* 0x000fec0003800000 */
.L_x_28:
[----:B------:R-:W-:Y:S01]  /*1b80*/  LOP3.LUT R3, R10, 0x80000000, R3, 0x48, !PT ;  /* 0x800000000a037812 */ /* 0x000fe200078e4803 */
[----:B------:R-:W-:Y:S06]  /*1b90*/  BRA `(.L_x_34) ;  /* 0x00000000000c7947 */ /* 0x000fec0003800000 */
.L_x_27:
[----:B------:R-:W0:Y:S01]  /*1ba0*/  MUFU.RSQ R3, -QNAN ;  /* 0xffc0000000037908 */ /* 0x000e220000001400 */
[----:B------:R-:W-:Y:S05]  /*1bb0*/  BRA `(.L_x_34) ;  /* 0x0000000000047947 */ /* 0x000fea0003800000 */
.L_x_26:
[----:B------:R-:W-:-:S07]  /*1bc0*/  FADD.FTZ R3, R3, R7 ;  /* 0x0000000703037221 */ /* 0x000fce0000010000 */
.L_x_34:
[----:B------:R-:W-:Y:S05]  /*1bd0*/  BSYNC.RECONVERGENT B1 ;  /* 0x0000000000017941 */ /* 0x000fea0003800200 */
.L_x_24:
[----:B------:R-:W-:Y:S01]  /*1be0*/  HFMA2 R9, -RZ, RZ, 0, 0 ;  /* 0x00000000ff097431 */ /* 0x000fe200000001ff */
[----:B------:R-:W-:-:S04]  /*1bf0*/  MOV R8, R6 ;  /* 0x0000000600087202 */ /* 0x000fc80000000f00 */
[----:B0-----:R-:W-:Y:S05]  /*1c00*/  RET.REL.NODEC R8 `(_Z16updateVelocitiesP4Bodyi) ;  /* 0xffffffe008fc7950 */ /* 0x001fea0003c3ffff */
.L_x_35:
[----:B------:R-:W-:-:S00]  /*1c10*/  BRA `(.L_x_35) ;  /* 0xfffffffc00fc7947 */ /* 0x000fc0000383ffff */
[----:B------:R-:W-:-:S00]  /*1c20*/  NOP ;  /* 0x0000000000007918 */ /* 0x000fc00000000000 */
        /* <DEDUP_REMOVED lines=13> */
.L_x_36:


//--------------------- .nv.shared._Z16updateVelocitiesP4Bodyi --------------------------
	.section	.nv.shared._Z16updateVelocitiesP4Bodyi,"aw",@nobits
	.sectionflags	@""
	.align	16
	.zero		1024


//--------------------- .nv.shared.reserved.0     --------------------------
	.section	.nv.shared.reserved.0,"aw",@nobits
	.weak		__nv_reservedSMEM_offset_0_alias
	.size		__nv_reservedSMEM_offset_0_alias, 0, 64
	.other		__nv_reservedSMEM_offset_0_alias,@"STO_CUDA_RESERVED_SHARED STV_DEFAULT"
__nv_reservedSMEM_offset_0_alias:
	.zero		0
	.zero		64


//--------------------- .nv.constant0._Z16updateVelocitiesP4Bodyi --------------------------
	.section	.nv.constant0._Z16updateVelocitiesP4Bodyi,"a",@progbits
	.sectionflags	@""
	.align	4
.nv.constant0._Z16updateVelocitiesP4Bodyi:
	.zero		908


//--------------------- SYMBOLS --------------------------

	.type		.nv.reservedSmem.offset0,@object
	.size		.nv.reservedSmem.offset0,0x4
	.type		.nv.reservedSmem.cap,@object
	.size		.nv.reservedSmem.cap,0x4
